//
// Generated by NVIDIA NVVM Compiler
//
// Compiler Build ID: CL-36424714
// Cuda compilation tools, release 13.0, V13.0.88
// Based on NVVM 20.0.0
//

.version 9.0
.target sm_100
.address_size 64

	// .globl	prefixSum
// _ZZ9prefixSumE6shared has been demoted

.visible .entry prefixSum(
	.param .u64 .ptr .align 1 prefixSum_param_0,
	.param .u64 .ptr .align 1 prefixSum_param_1,
	.param .u64 .ptr .align 1 prefixSum_param_2,
	.param .u32 prefixSum_param_3,
	.param .u32 prefixSum_param_4
)
{
	.reg .pred 	%p<27>;
	.reg .b32 	%r<145>;
	.reg .b64 	%rd<13>;
	// demoted variable
	.shared .align 4 .b8 _ZZ9prefixSumE6shared[16392];
	ld.param.u64 	%rd5, [prefixSum_param_0];
	ld.param.u64 	%rd3, [prefixSum_param_1];
	ld.param.u64 	%rd4, [prefixSum_param_2];
	ld.param.u32 	%r58, [prefixSum_param_3];
	ld.param.u32 	%r59, [prefixSum_param_4];
	cvta.to.global.u64 	%rd6, %rd5;
	mov.u32 	%r1, %ctaid.x;
	mov.u32 	%r61, %ntid.x;
	mov.u32 	%r2, %tid.x;
	mad.lo.s32 	%r62, %r1, %r61, %r2;
	shl.b32 	%r3, %r62, 1;
	setp.ge.s32 	%p1, %r3, %r58;
	mul.wide.s32 	%rd7, %r3, 4;
	add.s64 	%rd1, %rd6, %rd7;
	mov.b32 	%r127, 0;
	@%p1 bra 	$L__BB0_2;
	ld.global.u32 	%r63, [%rd1];
	shr.u32 	%r64, %r63, %r59;
	and.b32  	%r127, %r64, 1;
$L__BB0_2:
	shl.b32 	%r66, %r2, 3;
	mov.u32 	%r67, _ZZ9prefixSumE6shared;
	add.s32 	%r6, %r67, %r66;
	st.shared.u32 	[%r6], %r127;
	add.s32 	%r7, %r3, 1;
	setp.ge.s32 	%p2, %r7, %r58;
	mov.b32 	%r128, 0;
	@%p2 bra 	$L__BB0_4;
	ld.global.u32 	%r68, [%rd1+4];
	shr.u32 	%r69, %r68, %r59;
	and.b32  	%r128, %r69, 1;
$L__BB0_4:
	st.shared.u32 	[%r6+4], %r128;
	bar.sync 	0;
	setp.eq.s32 	%p3, %r2, 0;
	@%p3 bra 	$L__BB0_6;
	ld.shared.u32 	%r70, [%r6+-4];
	ld.shared.u32 	%r129, [%r6];
	add.s32 	%r71, %r129, %r70;
	st.shared.u32 	[%r6+8196], %r71;
	bra.uni 	$L__BB0_7;
$L__BB0_6:
	ld.shared.u32 	%r129, [%r6];
	st.shared.u32 	[%r6+8196], %r129;
$L__BB0_7:
	setp.eq.s32 	%p4, %r2, 0;
	ld.shared.u32 	%r72, [%r6+4];
	add.s32 	%r73, %r72, %r129;
	st.shared.u32 	[%r6+8200], %r73;
	bar.sync 	0;
	@%p4 bra 	$L__BB0_9;
	ld.shared.u32 	%r74, [%r6+8188];
	ld.shared.u32 	%r75, [%r6+8196];
	add.s32 	%r130, %r75, %r74;
	bra.uni 	$L__BB0_10;
$L__BB0_9:
	ld.shared.u32 	%r130, [%r6+8196];
$L__BB0_10:
	setp.eq.s32 	%p5, %r2, 0;
	st.shared.u32 	[%r6], %r130;
	@%p5 bra 	$L__BB0_12;
	ld.shared.u32 	%r76, [%r6+8192];
	ld.shared.u32 	%r77, [%r6+8200];
	add.s32 	%r131, %r77, %r76;
	bra.uni 	$L__BB0_13;
$L__BB0_12:
	ld.shared.u32 	%r131, [%r6+8200];
$L__BB0_13:
	st.shared.u32 	[%r6+4], %r131;
	bar.sync 	0;
	setp.lt.u32 	%p6, %r2, 2;
	@%p6 bra 	$L__BB0_15;
	ld.shared.u32 	%r78, [%r6+-16];
	ld.shared.u32 	%r79, [%r6];
	add.s32 	%r80, %r79, %r78;
	st.shared.u32 	[%r6+8196], %r80;
	bra.uni 	$L__BB0_16;
$L__BB0_15:
	ld.shared.u32 	%r81, [%r6];
	st.shared.u32 	[%r6+8196], %r81;
$L__BB0_16:
	setp.lt.u32 	%p7, %r2, 2;
	@%p7 bra 	$L__BB0_18;
	ld.shared.u32 	%r82, [%r6+-12];
	ld.shared.u32 	%r83, [%r6+4];
	add.s32 	%r132, %r83, %r82;
	bra.uni 	$L__BB0_19;
$L__BB0_18:
	ld.shared.u32 	%r132, [%r6+4];
$L__BB0_19:
	st.shared.u32 	[%r6+8200], %r132;
	bar.sync 	0;
	setp.lt.u32 	%p8, %r2, 4;
	@%p8 bra 	$L__BB0_21;
	ld.shared.u32 	%r84, [%r6+8164];
	ld.shared.u32 	%r85, [%r6+8196];
	add.s32 	%r133, %r85, %r84;
	bra.uni 	$L__BB0_22;
$L__BB0_21:
	ld.shared.u32 	%r133, [%r6+8196];
$L__BB0_22:
	setp.lt.u32 	%p9, %r2, 4;
	st.shared.u32 	[%r6], %r133;
	@%p9 bra 	$L__BB0_24;
	ld.shared.u32 	%r86, [%r6+8168];
	ld.shared.u32 	%r87, [%r6+8200];
	add.s32 	%r134, %r87, %r86;
	bra.uni 	$L__BB0_25;
$L__BB0_24:
	ld.shared.u32 	%r134, [%r6+8200];
$L__BB0_25:
	st.shared.u32 	[%r6+4], %r134;
	bar.sync 	0;
	setp.lt.u32 	%p10, %r2, 8;
	@%p10 bra 	$L__BB0_27;
	ld.shared.u32 	%r88, [%r6+-64];
	ld.shared.u32 	%r89, [%r6];
	add.s32 	%r90, %r89, %r88;
	st.shared.u32 	[%r6+8196], %r90;
	bra.uni 	$L__BB0_28;
$L__BB0_27:
	ld.shared.u32 	%r91, [%r6];
	st.shared.u32 	[%r6+8196], %r91;
$L__BB0_28:
	setp.lt.u32 	%p11, %r2, 8;
	@%p11 bra 	$L__BB0_30;
	ld.shared.u32 	%r92, [%r6+-60];
	ld.shared.u32 	%r93, [%r6+4];
	add.s32 	%r135, %r93, %r92;
	bra.uni 	$L__BB0_31;
$L__BB0_30:
	ld.shared.u32 	%r135, [%r6+4];
$L__BB0_31:
	st.shared.u32 	[%r6+8200], %r135;
	bar.sync 	0;
	setp.lt.u32 	%p12, %r2, 16;
	@%p12 bra 	$L__BB0_33;
	ld.shared.u32 	%r94, [%r6+8068];
	ld.shared.u32 	%r95, [%r6+8196];
	add.s32 	%r136, %r95, %r94;
	bra.uni 	$L__BB0_34;
$L__BB0_33:
	ld.shared.u32 	%r136, [%r6+8196];
$L__BB0_34:
	setp.lt.u32 	%p13, %r2, 16;
	st.shared.u32 	[%r6], %r136;
	@%p13 bra 	$L__BB0_36;
	ld.shared.u32 	%r96, [%r6+8072];
	ld.shared.u32 	%r97, [%r6+8200];
	add.s32 	%r137, %r97, %r96;
	bra.uni 	$L__BB0_37;
$L__BB0_36:
	ld.shared.u32 	%r137, [%r6+8200];
$L__BB0_37:
	st.shared.u32 	[%r6+4], %r137;
	bar.sync 	0;
	setp.lt.u32 	%p14, %r2, 32;
	@%p14 bra 	$L__BB0_39;
	ld.shared.u32 	%r98, [%r6+-256];
	ld.shared.u32 	%r99, [%r6];
	add.s32 	%r100, %r99, %r98;
	st.shared.u32 	[%r6+8196], %r100;
	bra.uni 	$L__BB0_40;
$L__BB0_39:
	ld.shared.u32 	%r101, [%r6];
	st.shared.u32 	[%r6+8196], %r101;
$L__BB0_40:
	setp.lt.u32 	%p15, %r2, 32;
	@%p15 bra 	$L__BB0_42;
	ld.shared.u32 	%r102, [%r6+-252];
	ld.shared.u32 	%r103, [%r6+4];
	add.s32 	%r138, %r103, %r102;
	bra.uni 	$L__BB0_43;
$L__BB0_42:
	ld.shared.u32 	%r138, [%r6+4];
$L__BB0_43:
	st.shared.u32 	[%r6+8200], %r138;
	bar.sync 	0;
	setp.lt.u32 	%p16, %r2, 64;
	@%p16 bra 	$L__BB0_45;
	ld.shared.u32 	%r104, [%r6+7684];
	ld.shared.u32 	%r105, [%r6+8196];
	add.s32 	%r139, %r105, %r104;
	bra.uni 	$L__BB0_46;
$L__BB0_45:
	ld.shared.u32 	%r139, [%r6+8196];
$L__BB0_46:
	setp.lt.u32 	%p17, %r2, 64;
	st.shared.u32 	[%r6], %r139;
	@%p17 bra 	$L__BB0_48;
	ld.shared.u32 	%r106, [%r6+7688];
	ld.shared.u32 	%r107, [%r6+8200];
	add.s32 	%r140, %r107, %r106;
	bra.uni 	$L__BB0_49;
$L__BB0_48:
	ld.shared.u32 	%r140, [%r6+8200];
$L__BB0_49:
	st.shared.u32 	[%r6+4], %r140;
	bar.sync 	0;
	setp.lt.u32 	%p18, %r2, 128;
	@%p18 bra 	$L__BB0_51;
	ld.shared.u32 	%r108, [%r6+-1024];
	ld.shared.u32 	%r109, [%r6];
	add.s32 	%r110, %r109, %r108;
	st.shared.u32 	[%r6+8196], %r110;
	bra.uni 	$L__BB0_52;
$L__BB0_51:
	ld.shared.u32 	%r111, [%r6];
	st.shared.u32 	[%r6+8196], %r111;
$L__BB0_52:
	setp.lt.u32 	%p19, %r2, 128;
	@%p19 bra 	$L__BB0_54;
	ld.shared.u32 	%r112, [%r6+-1020];
	ld.shared.u32 	%r113, [%r6+4];
	add.s32 	%r141, %r113, %r112;
	bra.uni 	$L__BB0_55;
$L__BB0_54:
	ld.shared.u32 	%r141, [%r6+4];
$L__BB0_55:
	st.shared.u32 	[%r6+8200], %r141;
	bar.sync 	0;
	setp.lt.u32 	%p20, %r2, 256;
	@%p20 bra 	$L__BB0_57;
	ld.shared.u32 	%r114, [%r6+6148];
	ld.shared.u32 	%r115, [%r6+8196];
	add.s32 	%r142, %r115, %r114;
	bra.uni 	$L__BB0_58;
$L__BB0_57:
	ld.shared.u32 	%r142, [%r6+8196];
$L__BB0_58:
	setp.lt.u32 	%p21, %r2, 256;
	st.shared.u32 	[%r6], %r142;
	@%p21 bra 	$L__BB0_60;
	ld.shared.u32 	%r116, [%r6+6152];
	ld.shared.u32 	%r117, [%r6+8200];
	add.s32 	%r143, %r117, %r116;
	bra.uni 	$L__BB0_61;
$L__BB0_60:
	ld.shared.u32 	%r143, [%r6+8200];
$L__BB0_61:
	st.shared.u32 	[%r6+4], %r143;
	bar.sync 	0;
	setp.lt.u32 	%p22, %r2, 512;
	@%p22 bra 	$L__BB0_63;
	ld.shared.u32 	%r118, [%r6+-4096];
	ld.shared.u32 	%r119, [%r6];
	add.s32 	%r120, %r119, %r118;
	st.shared.u32 	[%r6+8196], %r120;
	bra.uni 	$L__BB0_64;
$L__BB0_63:
	ld.shared.u32 	%r121, [%r6];
	st.shared.u32 	[%r6+8196], %r121;
$L__BB0_64:
	setp.lt.u32 	%p23, %r2, 512;
	@%p23 bra 	$L__BB0_66;
	ld.shared.u32 	%r122, [%r6+-4092];
	ld.shared.u32 	%r123, [%r6+4];
	add.s32 	%r144, %r123, %r122;
	bra.uni 	$L__BB0_67;
$L__BB0_66:
	ld.shared.u32 	%r144, [%r6+4];
$L__BB0_67:
	setp.ge.s32 	%p24, %r3, %r58;
	st.shared.u32 	[%r6+8200], %r144;
	bar.sync 	0;
	cvta.to.global.u64 	%rd8, %rd3;
	add.s64 	%rd2, %rd8, %rd7;
	@%p24 bra 	$L__BB0_69;
	ld.shared.u32 	%r124, [%r6+8196];
	st.global.u32 	[%rd2], %r124;
$L__BB0_69:
	setp.ge.s32 	%p25, %r7, %r58;
	@%p25 bra 	$L__BB0_71;
	ld.shared.u32 	%r125, [%r6+8200];
	st.global.u32 	[%rd2+4], %r125;
$L__BB0_71:
	setp.ne.s32 	%p26, %r2, 1023;
	@%p26 bra 	$L__BB0_73;
	ld.shared.u32 	%r126, [_ZZ9prefixSumE6shared+16384];
	cvta.to.global.u64 	%rd10, %rd4;
	mul.wide.u32 	%rd11, %r1, 4;
	add.s64 	%rd12, %rd10, %rd11;
	st.global.u32 	[%rd12+4], %r126;
$L__BB0_73:
	ret;

}
	// .globl	sort
.visible .entry sort(
	.param .u64 .ptr .align 1 sort_param_0,
	.param .u64 .ptr .align 1 sort_param_1,
	.param .u64 .ptr .align 1 sort_param_2,
	.param .u64 .ptr .align 1 sort_param_3,
	.param .u32 sort_param_4,
	.param .u32 sort_param_5,
	.param .u32 sort_param_6
)
{
	.reg .pred 	%p<7>;
	.reg .b32 	%r<39>;
	.reg .b64 	%rd<27>;

	ld.param.u64 	%rd5, [sort_param_0];
	ld.param.u64 	%rd6, [sort_param_1];
	ld.param.u64 	%rd7, [sort_param_2];
	ld.param.u64 	%rd8, [sort_param_3];
	ld.param.u32 	%r11, [sort_param_4];
	ld.param.u32 	%r12, [sort_param_5];
	ld.param.u32 	%r13, [sort_param_6];
	cvta.to.global.u64 	%rd1, %rd6;
	cvta.to.global.u64 	%rd9, %rd8;
	cvta.to.global.u64 	%rd2, %rd7;
	cvta.to.global.u64 	%rd3, %rd5;
	mov.u32 	%r14, %ctaid.x;
	mov.u32 	%r15, %ntid.x;
	mul.lo.s32 	%r16, %r15, %r14;
	shl.b32 	%r17, %r16, 1;
	mov.u32 	%r18, %tid.x;
	add.s32 	%r1, %r17, %r18;
	setp.ge.s32 	%p1, %r1, %r12;
	mul.wide.u32 	%rd10, %r14, 4;
	add.s64 	%rd4, %rd9, %rd10;
	@%p1 bra 	$L__BB1_5;
	mul.wide.s32 	%rd11, %r1, 4;
	add.s64 	%rd12, %rd3, %rd11;
	ld.global.u32 	%r2, [%rd12];
	shr.u32 	%r19, %r2, %r11;
	and.b32  	%r20, %r19, 1;
	setp.eq.b32 	%p2, %r20, 1;
	not.pred 	%p3, %p2;
	@%p3 bra 	$L__BB1_3;
	add.s64 	%rd14, %rd2, %rd11;
	ld.global.u32 	%r21, [%rd14];
	ld.global.u32 	%r22, [%rd4];
	add.s32 	%r23, %r13, %r21;
	add.s32 	%r24, %r23, %r22;
	add.s32 	%r37, %r24, -1;
	bra.uni 	$L__BB1_4;
$L__BB1_3:
	add.s64 	%rd16, %rd2, %rd11;
	ld.global.u32 	%r25, [%rd16];
	ld.global.u32 	%r26, [%rd4];
	add.s32 	%r27, %r25, %r26;
	sub.s32 	%r37, %r1, %r27;
$L__BB1_4:
	mul.wide.s32 	%rd17, %r37, 4;
	add.s64 	%rd18, %rd1, %rd17;
	st.global.u32 	[%rd18], %r2;
$L__BB1_5:
	add.s32 	%r6, %r1, 1024;
	setp.ge.s32 	%p4, %r6, %r12;
	@%p4 bra 	$L__BB1_10;
	mul.wide.s32 	%rd19, %r1, 4;
	add.s64 	%rd20, %rd3, %rd19;
	ld.global.u32 	%r7, [%rd20+4096];
	shr.u32 	%r28, %r7, %r11;
	and.b32  	%r29, %r28, 1;
	setp.eq.b32 	%p5, %r29, 1;
	not.pred 	%p6, %p5;
	@%p6 bra 	$L__BB1_8;
	add.s64 	%rd22, %rd2, %rd19;
	ld.global.u32 	%r30, [%rd22+4096];
	ld.global.u32 	%r31, [%rd4];
	add.s32 	%r32, %r13, %r30;
	add.s32 	%r33, %r32, %r31;
	add.s32 	%r38, %r33, -1;
	bra.uni 	$L__BB1_9;
$L__BB1_8:
	add.s64 	%rd24, %rd2, %rd19;
	ld.global.u32 	%r34, [%rd24+4096];
	ld.global.u32 	%r35, [%rd4];
	add.s32 	%r36, %r34, %r35;
	sub.s32 	%r38, %r6, %r36;
$L__BB1_9:
	mul.wide.s32 	%rd25, %r38, 4;
	add.s64 	%rd26, %rd1, %rd25;
	st.global.u32 	[%rd26], %r7;
$L__BB1_10:
	ret;

}


// ===== COMPILED SASS (sm_100) =====

	.target	sm_100

	.elftype	@"ET_EXEC"


//--------------------- .note.nv.tkinfo           --------------------------
	.section	.note.nv.tkinfo,"",@"SHT_NOTE"
	.sectionflags	@"SHF_NOTE_NV_TKINFO"
	.tkinfo
        /*0018*/ 	.word	0x00000002
        /*0030*/ 	.string	""
        /*0030*/ 	.string	"ptxas"
        /*0030*/ 	.string	"Cuda compilation tools, release 13.0, V13.0.88"
        /*0030*/ 	.string	"Build cuda_13.0.r13.0/compiler.36424714_0"
        /*0030*/ 	.string	"-arch sm_100 -m 64 "



//--------------------- .note.nv.cuinfo           --------------------------
	.section	.note.nv.cuinfo,"",@"SHT_NOTE"
	.sectionflags	@"SHF_NOTE_NV_CUINFO"
        /*0018*/ 	.short	0x0002
        /*001a*/ 	.short	0x0064
        /*001c*/ 	.short	0x0082
	.zero		2


//--------------------- .nv.info                  --------------------------
	.section	.nv.info,"",@"SHT_CUDA_INFO"
	.align	4


	//----- nvinfo : EIATTR_REGCOUNT
	.align		4
        /*0000*/ 	.byte	0x04, 0x2f
        /*0002*/ 	.short	(.L_1 - .L_0)
	.align		4
.L_0:
        /*0004*/ 	.word	index@(prefixSum)
        /*0008*/ 	.word	0x00000012


	//----- nvinfo : EIATTR_FRAME_SIZE
	.align		4
.L_1:
        /*000c*/ 	.byte	0x04, 0x11
        /*000e*/ 	.short	(.L_3 - .L_2)
	.align		4
.L_2:
        /*0010*/ 	.word	index@(prefixSum)
        /*0014*/ 	.word	0x00000000


	//----- nvinfo : EIATTR_REGCOUNT
	.align		4
.L_3:
        /*0018*/ 	.byte	0x04, 0x2f
        /*001a*/ 	.short	(.L_5 - .L_4)
	.align		4
.L_4:
        /*001c*/ 	.word	index@(sort)
        /*0020*/ 	.word	0x00000010


	//----- nvinfo : EIATTR_FRAME_SIZE
	.align		4
.L_5:
        /*0024*/ 	.byte	0x04, 0x11
        /*0026*/ 	.short	(.L_7 - .L_6)
	.align		4
.L_6:
        /*0028*/ 	.word	index@(sort)
        /*002c*/ 	.word	0x00000000


	//----- nvinfo : EIATTR_MIN_STACK_SIZE
	.align		4
.L_7:
        /*0030*/ 	.byte	0x04, 0x12
        /*0032*/ 	.short	(.L_9 - .L_8)
	.align		4
.L_8:
        /*0034*/ 	.word	index@(sort)
        /*0038*/ 	.word	0x00000000


	//----- nvinfo : EIATTR_MIN_STACK_SIZE
	.align		4
.L_9:
        /*003c*/ 	.byte	0x04, 0x12
        /*003e*/ 	.short	(.L_11 - .L_10)
	.align		4
.L_10:
        /*0040*/ 	.word	index@(prefixSum)
        /*0044*/ 	.word	0x00000000
.L_11:


//--------------------- .nv.compat                --------------------------
	.section	.nv.compat,"",@"SHT_CUDA_COMPAT_INFO"
	.align	4
        /*0000*/ 	.byte	0x02, 0x09, 0x00, 0x00, 0x02, 0x02, 0x01, 0x00, 0x02, 0x05, 0x05, 0x00, 0x03, 0x07, 0x01, 0x01
        /*0010*/ 	.byte	0x02, 0x03, 0x00, 0x00, 0x02, 0x06, 0x01, 0x00, 0x04, 0x0b, 0x08, 0x00, 0x09, 0x00, 0x00, 0x00
        /*0020*/ 	.byte	0x00, 0x00, 0x00, 0x00


//--------------------- .nv.info.sort             --------------------------
	.section	.nv.info.sort,"",@"SHT_CUDA_INFO"
	.sectionflags	@""
	.align	4


	//----- nvinfo : EIATTR_CUDA_API_VERSION
	.align		4
        /*0000*/ 	.byte	0x04, 0x37
        /*0002*/ 	.short	(.L_13 - .L_12)
.L_12:
        /*0004*/ 	.word	0x00000082


	//----- nvinfo : EIATTR_KPARAM_INFO
	.align		4
.L_13:
        /*0008*/ 	.byte	0x04, 0x17
        /*000a*/ 	.short	(.L_15 - .L_14)
.L_14:
        /*000c*/ 	.word	0x00000000
        /*0010*/ 	.short	0x0006
        /*0012*/ 	.short	0x0028
        /*0014*/ 	.byte	0x00, 0xf0, 0x11, 0x00


	//----- nvinfo : EIATTR_KPARAM_INFO
	.align		4
.L_15:
        /*0018*/ 	.byte	0x04, 0x17
        /*001a*/ 	.short	(.L_17 - .L_16)
.L_16:
        /*001c*/ 	.word	0x00000000
        /*0020*/ 	.short	0x0005
        /*0022*/ 	.short	0x0024
        /*0024*/ 	.byte	0x00, 0xf0, 0x11, 0x00


	//----- nvinfo : EIATTR_KPARAM_INFO
	.align		4
.L_17:
        /*0028*/ 	.byte	0x04, 0x17
        /*002a*/ 	.short	(.L_19 - .L_18)
.L_18:
        /*002c*/ 	.word	0x00000000
        /*0030*/ 	.short	0x0004
        /*0032*/ 	.short	0x0020
        /*0034*/ 	.byte	0x00, 0xf0, 0x11, 0x00


	//----- nvinfo : EIATTR_KPARAM_INFO
	.align		4
.L_19:
        /*0038*/ 	.byte	0x04, 0x17
        /*003a*/ 	.short	(.L_21 - .L_20)
.L_20:
        /*003c*/ 	.word	0x00000000
        /*0040*/ 	.short	0x0003
        /*0042*/ 	.short	0x0018
        /*0044*/ 	.byte	0x00, 0xf5, 0x21, 0x00


	//----- nvinfo : EIATTR_KPARAM_INFO
	.align		4
.L_21:
        /*0048*/ 	.byte	0x04, 0x17
        /*004a*/ 	.short	(.L_23 - .L_22)
.L_22:
        /*004c*/ 	.word	0x00000000
        /*0050*/ 	.short	0x0002
        /*0052*/ 	.short	0x0010
        /*0054*/ 	.byte	0x00, 0xf5, 0x21, 0x00


	//----- nvinfo : EIATTR_KPARAM_INFO
	.align		4
.L_23:
        /*0058*/ 	.byte	0x04, 0x17
        /*005a*/ 	.short	(.L_25 - .L_24)
.L_24:
        /*005c*/ 	.word	0x00000000
        /*0060*/ 	.short	0x0001
        /*0062*/ 	.short	0x0008
        /*0064*/ 	.byte	0x00, 0xf5, 0x21, 0x00


	//----- nvinfo : EIATTR_KPARAM_INFO
	.align		4
.L_25:
        /*0068*/ 	.byte	0x04, 0x17
        /*006a*/ 	.short	(.L_27 - .L_26)
.L_26:
        /*006c*/ 	.word	0x00000000
        /*0070*/ 	.short	0x0000
        /*0072*/ 	.short	0x0000
        /*0074*/ 	.byte	0x00, 0xf5, 0x21, 0x00


	//----- nvinfo : EIATTR_SPARSE_MMA_MASK
	.align		4
.L_27:
        /*0078*/ 	.byte	0x03, 0x50
        /*007a*/ 	.short	0x0000


	//----- nvinfo : EIATTR_MAXREG_COUNT
	.align		4
        /*007c*/ 	.byte	0x03, 0x1b
        /*007e*/ 	.short	0x00ff


	//----- nvinfo : EIATTR_MERCURY_ISA_VERSION
	.align		4
        /*0080*/ 	.byte	0x03, 0x5f
        /*0082*/ 	.short	0x0101


	//----- nvinfo : EIATTR_VRC_CTA_INIT_COUNT
	.align		4
        /*0084*/ 	.byte	0x02, 0x4a
	.zero		1
	.zero		1


	//----- nvinfo : EIATTR_EXIT_INSTR_OFFSETS
	.align		4
        /*0088*/ 	.byte	0x04, 0x1c
        /*008a*/ 	.short	(.L_29 - .L_28)


	//   ....[0]....
.L_28:
        /*008c*/ 	.word	0x00000220


	//   ....[1]....
        /*0090*/ 	.word	0x00000350


	//----- nvinfo : EIATTR_CRS_STACK_SIZE
	.align		4
.L_29:
        /*0094*/ 	.byte	0x04, 0x1e
        /*0096*/ 	.short	(.L_31 - .L_30)
.L_30:
        /*0098*/ 	.word	0x00000000


	//----- nvinfo : EIATTR_CBANK_PARAM_SIZE
	.align		4
.L_31:
        /*009c*/ 	.byte	0x03, 0x19
        /*009e*/ 	.short	0x002c


	//----- nvinfo : EIATTR_PARAM_CBANK
	.align		4
        /*00a0*/ 	.byte	0x04, 0x0a
        /*00a2*/ 	.short	(.L_33 - .L_32)
	.align		4
.L_32:
        /*00a4*/ 	.word	index@(.nv.constant0.sort)
        /*00a8*/ 	.short	0x0380
        /*00aa*/ 	.short	0x002c


	//----- nvinfo : EIATTR_SW_WAR
	.align		4
.L_33:
        /*00ac*/ 	.byte	0x04, 0x36
        /*00ae*/ 	.short	(.L_35 - .L_34)
.L_34:
        /*00b0*/ 	.word	0x00000008
.L_35:


//--------------------- .nv.info.prefixSum        --------------------------
	.section	.nv.info.prefixSum,"",@"SHT_CUDA_INFO"
	.sectionflags	@""
	.align	4


	//----- nvinfo : EIATTR_CUDA_API_VERSION
	.align		4
        /*0000*/ 	.byte	0x04, 0x37
        /*0002*/ 	.short	(.L_37 - .L_36)
.L_36:
        /*0004*/ 	.word	0x00000082


	//----- nvinfo : EIATTR_KPARAM_INFO
	.align		4
.L_37:
        /*0008*/ 	.byte	0x04, 0x17
        /*000a*/ 	.short	(.L_39 - .L_38)
.L_38:
        /*000c*/ 	.word	0x00000000
        /*0010*/ 	.short	0x0004
        /*0012*/ 	.short	0x001c
        /*0014*/ 	.byte	0x00, 0xf0, 0x11, 0x00


	//----- nvinfo : EIATTR_KPARAM_INFO
	.align		4
.L_39:
        /*0018*/ 	.byte	0x04, 0x17
        /*001a*/ 	.short	(.L_41 - .L_40)
.L_40:
        /*001c*/ 	.word	0x00000000
        /*0020*/ 	.short	0x0003
        /*0022*/ 	.short	0x0018
        /*0024*/ 	.byte	0x00, 0xf0, 0x11, 0x00


	//----- nvinfo : EIATTR_KPARAM_INFO
	.align		4
.L_41:
        /*0028*/ 	.byte	0x04, 0x17
        /*002a*/ 	.short	(.L_43 - .L_42)
.L_42:
        /*002c*/ 	.word	0x00000000
        /*0030*/ 	.short	0x0002
        /*0032*/ 	.short	0x0010
        /*0034*/ 	.byte	0x00, 0xf5, 0x21, 0x00


	//----- nvinfo : EIATTR_KPARAM_INFO
	.align		4
.L_43:
        /*0038*/ 	.byte	0x04, 0x17
        /*003a*/ 	.short	(.L_45 - .L_44)
.L_44:
        /*003c*/ 	.word	0x00000000
        /*0040*/ 	.short	0x0001
        /*0042*/ 	.short	0x0008
        /*0044*/ 	.byte	0x00, 0xf5, 0x21, 0x00


	//----- nvinfo : EIATTR_KPARAM_INFO
	.align		4
.L_45:
        /*0048*/ 	.byte	0x04, 0x17
        /*004a*/ 	.short	(.L_47 - .L_46)
.L_46:
        /*004c*/ 	.word	0x00000000
        /*0050*/ 	.short	0x0000
        /*0052*/ 	.short	0x0000
        /*0054*/ 	.byte	0x00, 0xf5, 0x21, 0x00


	//----- nvinfo : EIATTR_SPARSE_MMA_MASK
	.align		4
.L_47:
        /*0058*/ 	.byte	0x03, 0x50
        /*005a*/ 	.short	0x0000


	//----- nvinfo : EIATTR_MAXREG_COUNT
	.align		4
        /*005c*/ 	.byte	0x03, 0x1b
        /*005e*/ 	.short	0x00ff


	//----- nvinfo : EIATTR_NUM_BARRIERS
	.align		4
        /*0060*/ 	.byte	0x02, 0x4c
        /*0062*/ 	.byte	0x01
	.zero		1


	//----- nvinfo : EIATTR_MERCURY_ISA_VERSION
	.align		4
        /*0064*/ 	.byte	0x03, 0x5f
        /*0066*/ 	.short	0x0101


	//----- nvinfo : EIATTR_VRC_CTA_INIT_COUNT
	.align		4
        /*0068*/ 	.byte	0x02, 0x4a
	.zero		1
	.zero		1


	//----- nvinfo : EIATTR_EXIT_INSTR_OFFSETS
	.align		4
        /*006c*/ 	.byte	0x04, 0x1c
        /*006e*/ 	.short	(.L_49 - .L_48)


	//   ....[0]....
.L_48:
        /*0070*/ 	.word	0x00000ac0


	//   ....[1]....
        /*0074*/ 	.word	0x00000b10


	//----- nvinfo : EIATTR_CBANK_PARAM_SIZE
	.align		4
.L_49:
        /*0078*/ 	.byte	0x03, 0x19
        /*007a*/ 	.short	0x0020


	//----- nvinfo : EIATTR_PARAM_CBANK
	.align		4
        /*007c*/ 	.byte	0x04, 0x0a
        /*007e*/ 	.short	(.L_51 - .L_50)
	.align		4
.L_50:
        /*0080*/ 	.word	index@(.nv.constant0.prefixSum)
        /*0084*/ 	.short	0x0380
        /*0086*/ 	.short	0x0020


	//----- nvinfo : EIATTR_SW_WAR
	.align		4
.L_51:
        /*0088*/ 	.byte	0x04, 0x36
        /*008a*/ 	.short	(.L_53 - .L_52)
.L_52:
        /*008c*/ 	.word	0x00000008
.L_53:


//--------------------- .nv.callgraph             --------------------------
	.section	.nv.callgraph,"",@"SHT_CUDA_CALLGRAPH"
	.align	4
	.sectionentsize	8
	.align		4
        /*0000*/ 	.word	0x00000000
	.align		4
        /*0004*/ 	.word	0xffffffff
	.align		4
        /*0008*/ 	.word	0x00000000
	.align		4
        /*000c*/ 	.word	0xfffffffe
	.align		4
        /*0010*/ 	.word	0x00000000
	.align		4
        /*0014*/ 	.word	0xfffffffd
	.align		4
        /*0018*/ 	.word	0x00000000
	.align		4
        /*001c*/ 	.word	0xfffffffc


//--------------------- .text.sort                --------------------------
	.section	.text.sort,"ax",@progbits
	.align	128
        .global         sort
        .type           sort,@function
        .size           sort,(.L_x_4 - sort)
        .other          sort,@"STO_CUDA_ENTRY STV_DEFAULT"
sort:
.text.sort:
[----:B------:R-:W-:Y:S01]  /*0000*/  LDC R1, c[0x0][0x37c] ;  /* 0x0000df00ff017b82 */ /* 0x000fe20000000800 */
[----:B------:R-:W0:Y:S01]  /*0010*/  S2R R5, SR_CTAID.X ;  /* 0x0000000000057919 */ /* 0x000e220000002500 */
[----:B------:R-:W0:Y:S06]  /*0020*/  LDCU UR4, c[0x0][0x360] ;  /* 0x00006c00ff0477ac */ /* 0x000e2c0008000800 */
[----:B------:R-:W1:Y:S01]  /*0030*/  LDC.64 R2, c[0x0][0x398] ;  /* 0x0000e600ff027b82 */ /* 0x000e620000000a00 */
[----:B------:R-:W-:Y:S01]  /*0040*/  BSSY.RECONVERGENT B0, `(.L_x_0) ;  /* 0x000001d000007945 */ /* 0x000fe20003800200 */
[----:B------:R-:W2:Y:S01]  /*0050*/  S2R R7, SR_TID.X ;  /* 0x0000000000077919 */ /* 0x000ea20000002100 */
[----:B------:R-:W3:Y:S01]  /*0060*/  LDCU UR6, c[0x0][0x3a4] ;  /* 0x00007480ff0677ac */ /* 0x000ee20008000800 */
[C---:B0-----:R-:W-:Y:S01]  /*0070*/  IMAD R4, R5.reuse, UR4, RZ ;  /* 0x0000000405047c24 */ /* 0x041fe2000f8e02ff */
[----:B------:R-:W0:Y:S01]  /*0080*/  LDCU.64 UR4, c[0x0][0x358] ;  /* 0x00006b00ff0477ac */ /* 0x000e220008000a00 */
[----:B-1----:R-:W-:-:S04]  /*0090*/  IMAD.WIDE.U32 R2, R5, 0x4, R2 ;  /* 0x0000000405027825 */ /* 0x002fc800078e0002 */
[----:B--2---:R-:W-:-:S04]  /*00a0*/  IMAD R4, R4, 0x2, R7 ;  /* 0x0000000204047824 */ /* 0x004fc800078e0207 */
[C---:B------:R-:W-:Y:S01]  /*00b0*/  VIADD R0, R4.reuse, 0x400 ;  /* 0x0000040004007836 */ /* 0x040fe20000000000 */
[----:B---3--:R-:W-:-:S04]  /*00c0*/  ISETP.GE.AND P1, PT, R4, UR6, PT ;  /* 0x0000000604007c0c */ /* 0x008fc8000bf26270 */
[----:B------:R-:W-:-:S09]  /*00d0*/  ISETP.GE.AND P0, PT, R0, UR6, PT ;  /* 0x0000000600007c0c */ /* 0x000fd2000bf06270 */
[----:B0-----:R-:W-:Y:S05]  /*00e0*/  @P1 BRA `(.L_x_1) ;  /* 0x0000000000481947 */ /* 0x001fea0003800000 */
[----:B------:R-:W0:Y:S01]  /*00f0*/  LDC.64 R6, c[0x0][0x380] ;  /* 0x0000e000ff067b82 */ /* 0x000e220000000a00 */
[----:B------:R-:W2:Y:S01]  /*0100*/  LDG.E R12, desc[UR4][R2.64] ;  /* 0x00000004020c7981 */ /* 0x000ea2000c1e1900 */
[----:B------:R-:W1:Y:S06]  /*0110*/  LDCU UR7, c[0x0][0x3a0] ;  /* 0x00007400ff0777ac */ /* 0x000e6c0008000800 */
[----:B------:R-:W3:Y:S01]  /*0120*/  LDC.64 R8, c[0x0][0x390] ;  /* 0x0000e400ff087b82 */ /* 0x000ee20000000a00 */
[----:B0-----:R-:W-:-:S05]  /*0130*/  IMAD.WIDE R6, R4, 0x4, R6 ;  /* 0x0000000404067825 */ /* 0x001fca00078e0206 */
[----:B------:R-:W1:Y:S01]  /*0140*/  LDG.E R5, desc[UR4][R6.64] ;  /* 0x0000000406057981 */ /* 0x000e62000c1e1900 */
[----:B---3--:R-:W-:-:S06]  /*0150*/  IMAD.WIDE R8, R4, 0x4, R8 ;  /* 0x0000000404087825 */ /* 0x008fcc00078e0208 */
[----:B------:R-:W2:Y:S01]  /*0160*/  LDG.E R9, desc[UR4][R8.64] ;  /* 0x0000000408097981 */ /* 0x000ea2000c1e1900 */
[----:B-1----:R-:W-:-:S04]  /*0170*/  SHF.R.U32.HI R10, RZ, UR7, R5 ;  /* 0x00000007ff0a7c19 */ /* 0x002fc80008011605 */
[----:B------:R-:W-:-:S04]  /*0180*/  LOP3.LUT R10, R10, 0x1, RZ, 0xc0, !PT ;  /* 0x000000010a0a7812 */ /* 0x000fc800078ec0ff */
[----:B------:R-:W-:Y:S02]  /*0190*/  ISETP.NE.U32.AND P1, PT, R10, 0x1, PT ;  /* 0x000000010a00780c */ /* 0x000fe40003f25070 */
[----:B------:R-:W0:Y:S11]  /*01a0*/  LDC.64 R10, c[0x0][0x388] ;  /* 0x0000e200ff0a7b82 */ /* 0x000e360000000a00 */
[----:B------:R-:W2:Y:S02]  /*01b0*/  @!P1 LDC R13, c[0x0][0x3a8] ;  /* 0x0000ea00ff0d9b82 */ /* 0x000ea40000000800 */
[----:B--2---:R-:W-:-:S05]  /*01c0*/  @!P1 IADD3 R6, PT, PT, R12, R13, R9 ;  /* 0x0000000d0c069210 */ /* 0x004fca0007ffe009 */
[----:B------:R-:W-:Y:S01]  /*01d0*/  @!P1 VIADD R7, R6, 0xffffffff ;  /* 0xffffffff06079836 */ /* 0x000fe20000000000 */
[----:B------:R-:W-:-:S05]  /*01e0*/  @P1 IADD3 R7, PT, PT, R4, -R9, -R12 ;  /* 0x8000000904071210 */ /* 0x000fca0007ffe80c */
[----:B0-----:R-:W-:-:S05]  /*01f0*/  IMAD.WIDE R6, R7, 0x4, R10 ;  /* 0x0000000407067825 */ /* 0x001fca00078e020a */
[----:B------:R0:W-:Y:S02]  /*0200*/  STG.E desc[UR4][R6.64], R5 ;  /* 0x0000000506007986 */ /* 0x0001e4000c101904 */
.L_x_1:
[----:B------:R-:W-:Y:S05]  /*0210*/  BSYNC.RECONVERGENT B0 ;  /* 0x0000000000007941 */ /* 0x000fea0003800200 */
.L_x_0:
[----:B------:R-:W-:Y:S05]  /*0220*/  @P0 EXIT ;  /* 0x000000000000094d */ /* 0x000fea0003800000 */
[----:B0-----:R-:W0:Y:S01]  /*0230*/  LDC.64 R6, c[0x0][0x380] ;  /* 0x0000e000ff067b82 */ /* 0x001e220000000a00 */
[----:B------:R-:W2:Y:S01]  /*0240*/  LDG.E R2, desc[UR4][R2.64] ;  /* 0x0000000402027981 */ /* 0x000ea2000c1e1900 */
[----:B------:R-:W1:Y:S06]  /*0250*/  LDCU UR6, c[0x0][0x3a0] ;  /* 0x00007400ff0677ac */ /* 0x000e6c0008000800 */
[----:B------:R-:W3:Y:S01]  /*0260*/  LDC.64 R8, c[0x0][0x390] ;  /* 0x0000e400ff087b82 */ /* 0x000ee20000000a00 */
[----:B0-----:R-:W-:-:S06]  /*0270*/  IMAD.WIDE R6, R4, 0x4, R6 ;  /* 0x0000000404067825 */ /* 0x001fcc00078e0206 */
        /* <DEDUP_REMOVED lines=12> */
[----:B------:R-:W-:Y:S01]  /*0340*/  STG.E desc[UR4][R2.64], R7 ;  /* 0x0000000702007986 */ /* 0x000fe2000c101904 */
[----:B------:R-:W-:Y:S05]  /*0350*/  EXIT ;  /* 0x000000000000794d */ /* 0x000fea0003800000 */
.L_x_2:
[----:B------:R-:W-:-:S00]  /*0360*/  BRA `(.L_x_2) ;  /* 0xfffffffc00fc7947 */ /* 0x000fc0000383ffff */
[----:B------:R-:W-:-:S00]  /*0370*/  NOP ;  /* 0x0000000000007918 */ /* 0x000fc00000000000 */
        /* <DEDUP_REMOVED lines=8> */
.L_x_4:


//--------------------- .text.prefixSum           --------------------------
	.section	.text.prefixSum,"ax",@progbits
	.align	128
        .global         prefixSum
        .type           prefixSum,@function
        .size           prefixSum,(.L_x_5 - prefixSum)
        .other          prefixSum,@"STO_CUDA_ENTRY STV_DEFAULT"
prefixSum:
.text.prefixSum:
[----:B------:R-:W-:Y:S01]  /*0000*/  LDC R1, c[0x0][0x37c] ;  /* 0x0000df00ff017b82 */ /* 0x000fe20000000800 */
[----:B------:R-:W0:Y:S01]  /*0010*/  S2R R0, SR_CTAID.X ;  /* 0x0000000000007919 */ /* 0x000e220000002500 */
[----:B------:R-:W0:Y:S06]  /*0020*/  LDCU UR4, c[0x0][0x360] ;  /* 0x00006c00ff0477ac */ /* 0x000e2c0008000800 */
[----:B------:R-:W1:Y:S01]  /*0030*/  LDC.64 R4, c[0x0][0x380] ;  /* 0x0000e000ff047b82 */ /* 0x000e620000000a00 */
[----:B------:R-:W0:Y:S01]  /*0040*/  S2R R3, SR_TID.X ;  /* 0x0000000000037919 */ /* 0x000e220000002100 */
[----:B------:R-:W2:Y:S01]  /*0050*/  LDCU UR5, c[0x0][0x398] ;  /* 0x00007300ff0577ac */ /* 0x000ea20008000800 */
[----:B------:R-:W3:Y:S01]  /*0060*/  LDCU.64 UR6, c[0x0][0x358] ;  /* 0x00006b00ff0677ac */ /* 0x000ee20008000a00 */
[----:B0-----:R-:W-:-:S04]  /*0070*/  IMAD R2, R0, UR4, R3 ;  /* 0x0000000400027c24 */ /* 0x001fc8000f8e0203 */
[----:B------:R-:W-:-:S04]  /*0080*/  IMAD.SHL.U32 R2, R2, 0x2, RZ ;  /* 0x0000000202027824 */ /* 0x000fc800078e00ff */
[C---:B------:R-:W-:Y:S01]  /*0090*/  VIADD R6, R2.reuse, 0x1 ;  /* 0x0000000102067836 */ /* 0x040fe20000000000 */
[C---:B--2---:R-:W-:Y:S01]  /*00a0*/  ISETP.GE.AND P0, PT, R2.reuse, UR5, PT ;  /* 0x0000000502007c0c */ /* 0x044fe2000bf06270 */
[----:B-1----:R-:W-:-:S03]  /*00b0*/  IMAD.WIDE R4, R2, 0x4, R4 ;  /* 0x0000000402047825 */ /* 0x002fc600078e0204 */
[----:B------:R-:W-:-:S09]  /*00c0*/  ISETP.GE.AND P1, PT, R6, UR5, PT ;  /* 0x0000000506007c0c */ /* 0x000fd2000bf26270 */
[----:B---3--:R-:W2:Y:S01]  /*00d0*/  @!P0 LDG.E R6, desc[UR6][R4.64] ;  /* 0x0000000604068981 */ /* 0x008ea2000c1e1900 */
[----:B------:R-:W2:Y:S03]  /*00e0*/  @!P0 LDC R7, c[0x0][0x39c] ;  /* 0x0000e700ff078b82 */ /* 0x000ea60000000800 */
[----:B------:R0:W3:Y:S01]  /*00f0*/  @!P1 LDG.E R8, desc[UR6][R4.64+0x4] ;  /* 0x0000040604089981 */ /* 0x0000e2000c1e1900 */
[----:B------:R-:W-:Y:S01]  /*0100*/  UMOV UR4, 0x400 ;  /* 0x0000040000047882 */ /* 0x000fe20000000000 */
[C---:B------:R-:W-:Y:S02]  /*0110*/  ISETP.NE.AND P2, PT, R3.reuse, RZ, PT ;  /* 0x000000ff0300720c */ /* 0x040fe40003f45270 */
[----:B------:R-:W-:Y:S01]  /*0120*/  ISETP.GE.U32.AND P3, PT, R3, 0x4, PT ;  /* 0x000000040300780c */ /* 0x000fe20003f66070 */
[----:B------:R-:W3:Y:S08]  /*0130*/  @!P1 LDC R9, c[0x0][0x39c] ;  /* 0x0000e700ff099b82 */ /* 0x000ef00000000800 */
[----:B------:R-:W1:Y:S02]  /*0140*/  S2UR UR5, SR_CgaCtaId ;  /* 0x00000000000579c3 */ /* 0x000e640000008800 */
[----:B-1----:R-:W-:-:S06]  /*0150*/  ULEA UR4, UR5, UR4, 0x18 ;  /* 0x0000000405047291 */ /* 0x002fcc000f8ec0ff */
[----:B0-----:R-:W-:Y:S02]  /*0160*/  LEA R4, R3, UR4, 0x3 ;  /* 0x0000000403047c11 */ /* 0x001fe4000f8e18ff */
[----:B--2---:R-:W-:Y:S01]  /*0170*/  @!P0 SHF.R.U32.HI R6, RZ, R7, R6 ;  /* 0x00000007ff068219 */ /* 0x004fe20000011606 */
[----:B------:R-:W-:Y:S01]  /*0180*/  IMAD.MOV.U32 R7, RZ, RZ, RZ ;  /* 0x000000ffff077224 */ /* 0x000fe200078e00ff */
[----:B---3--:R-:W-:Y:S01]  /*0190*/  @!P1 SHF.R.U32.HI R8, RZ, R9, R8 ;  /* 0x00000009ff089219 */ /* 0x008fe20000011608 */
[----:B------:R-:W-:Y:S01]  /*01a0*/  HFMA2 R9, -RZ, RZ, 0, 0 ;  /* 0x00000000ff097431 */ /* 0x000fe200000001ff */
[----:B------:R-:W-:Y:S02]  /*01b0*/  @!P0 LOP3.LUT R7, R6, 0x1, RZ, 0xc0, !PT ;  /* 0x0000000106078812 */ /* 0x000fe400078ec0ff */
[----:B------:R-:W-:-:S03]  /*01c0*/  @!P1 LOP3.LUT R9, R8, 0x1, RZ, 0xc0, !PT ;  /* 0x0000000108099812 */ /* 0x000fc600078ec0ff */
[----:B------:R-:W-:Y:S04]  /*01d0*/  STS [R4], R7 ;  /* 0x0000000704007388 */ /* 0x000fe80000000800 */
[----:B------:R-:W-:Y:S01]  /*01e0*/  STS [R4+0x4], R9 ;  /* 0x0000040904007388 */ /* 0x000fe20000000800 */
[----:B------:R-:W-:Y:S06]  /*01f0*/  BAR.SYNC.DEFER_BLOCKING 0x0 ;  /* 0x0000000000007b1d */ /* 0x000fec0000010000 */
[----:B------:R-:W-:Y:S04]  /*0200*/  @P2 LDS R5, [R4+-0x4] ;  /* 0xfffffc0004052984 */ /* 0x000fe80000000800 */
[----:B------:R-:W0:Y:S04]  /*0210*/  @P2 LDS R6, [R4] ;  /* 0x0000000004062984 */ /* 0x000e280000000800 */
[----:B------:R-:W-:Y:S01]  /*0220*/  LDS R11, [R4+0x4] ;  /* 0x00000400040b7984 */ /* 0x000fe20000000800 */
[----:B0-----:R-:W-:-:S03]  /*0230*/  @P2 IMAD.IADD R5, R5, 0x1, R6 ;  /* 0x0000000105052824 */ /* 0x001fc600078e0206 */
[----:B------:R-:W0:Y:S04]  /*0240*/  @!P2 LDS R6, [R4] ;  /* 0x000000000406a984 */ /* 0x000e280000000800 */
[----:B------:R-:W-:Y:S01]  /*0250*/  @P2 STS [R4+0x2004], R5 ;  /* 0x0020040504002388 */ /* 0x000fe20000000800 */
[----:B0-----:R-:W-:-:S03]  /*0260*/  IMAD.IADD R11, R11, 0x1, R6 ;  /* 0x000000010b0b7824 */ /* 0x001fc600078e0206 */
[----:B------:R-:W-:Y:S04]  /*0270*/  @!P2 STS [R4+0x2004], R6 ;  /* 0x002004060400a388 */ /* 0x000fe80000000800 */
[----:B------:R-:W-:Y:S01]  /*0280*/  STS [R4+0x2008], R11 ;  /* 0x0020080b04007388 */ /* 0x000fe20000000800 */
[----:B------:R-:W-:Y:S06]  /*0290*/  BAR.SYNC.DEFER_BLOCKING 0x0 ;  /* 0x0000000000007b1d */ /* 0x000fec0000010000 */
[----:B------:R-:W-:Y:S04]  /*02a0*/  @P2 LDS R7, [R4+0x1ffc] ;  /* 0x001ffc0004072984 */ /* 0x000fe80000000800 */
[----:B------:R-:W0:Y:S04]  /*02b0*/  @P2 LDS R8, [R4+0x2004] ;  /* 0x0020040004082984 */ /* 0x000e280000000800 */
[----:B------:R-:W-:Y:S04]  /*02c0*/  @P2 LDS R9, [R4+0x2000] ;  /* 0x0020000004092984 */ /* 0x000fe80000000800 */
[----:B------:R-:W1:Y:S01]  /*02d0*/  @P2 LDS R10, [R4+0x2008] ;  /* 0x00200800040a2984 */ /* 0x000e620000000800 */
[----:B0-----:R-:W-:-:S06]  /*02e0*/  @P2 IMAD.IADD R7, R7, 0x1, R8 ;  /* 0x0000000107072824 */ /* 0x001fcc00078e0208 */
[----:B------:R-:W0:Y:S01]  /*02f0*/  @!P2 LDS R7, [R4+0x2004] ;  /* 0x002004000407a984 */ /* 0x000e220000000800 */
[----:B-1----:R-:W-:-:S06]  /*0300*/  @P2 IADD3 R9, PT, PT, R9, R10, RZ ;  /* 0x0000000a09092210 */ /* 0x002fcc0007ffe0ff */
[----:B------:R-:W1:Y:S01]  /*0310*/  @!P2 LDS R9, [R4+0x2008] ;  /* 0x002008000409a984 */ /* 0x000e620000000800 */
[----:B------:R-:W-:-:S03]  /*0320*/  ISETP.GE.U32.AND P2, PT, R3, 0x2, PT ;  /* 0x000000020300780c */ /* 0x000fc60003f46070 */
[----:B0-----:R-:W-:Y:S04]  /*0330*/  STS [R4], R7 ;  /* 0x0000000704007388 */ /* 0x001fe80000000800 */
[----:B-1----:R-:W-:Y:S01]  /*0340*/  STS [R4+0x4], R9 ;  /* 0x0000040904007388 */ /* 0x002fe20000000800 */
[----:B------:R-:W-:Y:S06]  /*0350*/  BAR.SYNC.DEFER_BLOCKING 0x0 ;  /* 0x0000000000007b1d */ /* 0x000fec0000010000 */
[----:B------:R-:W-:Y:S04]  /*0360*/  @P2 LDS R8, [R4+-0xc] ;  /* 0xfffff40004082984 */ /* 0x000fe80000000800 */
[----:B------:R-:W0:Y:S04]  /*0370*/  @P2 LDS R11, [R4+0x4] ;  /* 0x00000400040b2984 */ /* 0x000e280000000800 */
[----:B------:R-:W-:Y:S04]  /*0380*/  @P2 LDS R5, [R4+-0x10] ;  /* 0xfffff00004052984 */ /* 0x000fe80000000800 */
[----:B------:R-:W1:Y:S01]  /*0390*/  @P2 LDS R6, [R4] ;  /* 0x0000000004062984 */ /* 0x000e620000000800 */
[----:B0-----:R-:W-:-:S03]  /*03a0*/  @P2 IMAD.IADD R13, R8, 0x1, R11 ;  /* 0x00000001080d2824 */ /* 0x001fc600078e020b */
[----:B------:R-:W0:Y:S04]  /*03b0*/  @!P2 LDS R11, [R4] ;  /* 0x00000000040ba984 */ /* 0x000e280000000800 */
[----:B------:R-:W2:Y:S01]  /*03c0*/  @!P2 LDS R13, [R4+0x4] ;  /* 0x00000400040da984 */ /* 0x000ea20000000800 */
[----:B-1----:R-:W-:-:S05]  /*03d0*/  @P2 IMAD.IADD R5, R5, 0x1, R6 ;  /* 0x0000000105052824 */ /* 0x002fca00078e0206 */
[----:B------:R-:W-:Y:S04]  /*03e0*/  @P2 STS [R4+0x2004], R5 ;  /* 0x0020040504002388 */ /* 0x000fe80000000800 */
[----:B0-----:R-:W-:Y:S01]  /*03f0*/  @!P2 STS [R4+0x2004], R11 ;  /* 0x0020040b0400a388 */ /* 0x001fe20000000800 */
[----:B------:R-:W-:-:S03]  /*0400*/  ISETP.GE.U32.AND P2, PT, R3, 0x8, PT ;  /* 0x000000080300780c */ /* 0x000fc60003f46070 */
[----:B--2---:R-:W-:Y:S01]  /*0410*/  STS [R4+0x2008], R13 ;  /* 0x0020080d04007388 */ /* 0x004fe20000000800 */
        /* <DEDUP_REMOVED lines=55> */
[----:B0-----:R-:W-:-:S06]  /*0790*/  @P3 IADD3 R7, PT, PT, R6, R7, RZ ;  /* 0x0000000706073210 */ /* 0x001fcc0007ffe0ff */
[----:B------:R-:W0:Y:S01]  /*07a0*/  @!P3 LDS R7, [R4+0x2004] ;  /* 0x002004000407b984 */ /* 0x000e220000000800 */
[----:B-1----:R-:W-:-:S06]  /*07b0*/  @P3 IMAD.IADD R9, R8, 0x1, R9 ;  /* 0x0000000108093824 */ /* 0x002fcc00078e0209 */
        /* <DEDUP_REMOVED lines=12> */
[----:B-1----:R-:W-:-:S05]  /*0880*/  @P2 IADD3 R5, PT, PT, R5, R6, RZ ;  /* 0x0000000605052210 */ /* 0x002fca0007ffe0ff */
        /* <DEDUP_REMOVED lines=11> */
[----:B-1----:R-:W-:-:S06]  /*0940*/  @P3 IMAD.IADD R9, R8, 0x1, R9 ;  /* 0x0000000108093824 */ /* 0x002fcc00078e0209 */
[----:B------:R-:W1:Y:S04]  /*0950*/  @!P3 LDS R9, [R4+0x2008] ;  /* 0x002008000409b984 */ /* 0x000e680000000800 */
[----:B0-----:R-:W-:Y:S04]  /*0960*/  STS [R4], R7 ;  /* 0x0000000704007388 */ /* 0x001fe80000000800 */
[----:B-1----:R-:W-:Y:S01]  /*0970*/  STS [R4+0x4], R9 ;  /* 0x0000040904007388 */ /* 0x002fe20000000800 */
[----:B------:R-:W-:Y:S06]  /*0980*/  BAR.SYNC.DEFER_BLOCKING 0x0 ;  /* 0x0000000000007b1d */ /* 0x000fec0000010000 */
[----:B------:R-:W-:Y:S04]  /*0990*/  @P2 LDS R8, [R4+-0xffc] ;  /* 0xfff0040004082984 */ /* 0x000fe80000000800 */
[----:B------:R-:W0:Y:S04]  /*09a0*/  @P2 LDS R11, [R4+0x4] ;  /* 0x00000400040b2984 */ /* 0x000e280000000800 */
[----:B------:R-:W-:Y:S04]  /*09b0*/  @P2 LDS R5, [R4+-0x1000] ;  /* 0xfff0000004052984 */ /* 0x000fe80000000800 */
[----:B------:R-:W1:Y:S01]  /*09c0*/  @P2 LDS R6, [R4] ;  /* 0x0000000004062984 */ /* 0x000e620000000800 */
[----:B0-----:R-:W-:-:S03]  /*09d0*/  @P2 IADD3 R13, PT, PT, R8, R11, RZ ;  /* 0x0000000b080d2210 */ /* 0x001fc60007ffe0ff */
[----:B------:R-:W0:Y:S04]  /*09e0*/  @!P2 LDS R11, [R4] ;  /* 0x00000000040ba984 */ /* 0x000e280000000800 */
[----:B------:R-:W2:Y:S01]  /*09f0*/  @!P2 LDS R13, [R4+0x4] ;  /* 0x00000400040da984 */ /* 0x000ea20000000800 */
[----:B-1----:R-:W-:Y:S02]  /*0a00*/  @P2 IMAD.IADD R5, R5, 0x1, R6 ;  /* 0x0000000105052824 */ /* 0x002fe400078e0206 */
[----:B------:R-:W1:Y:S03]  /*0a10*/  LDC.64 R6, c[0x0][0x388] ;  /* 0x0000e200ff067b82 */ /* 0x000e660000000a00 */
[----:B------:R-:W-:Y:S04]  /*0a20*/  @P2 STS [R4+0x2004], R5 ;  /* 0x0020040504002388 */ /* 0x000fe80000000800 */
[----:B0-----:R-:W-:Y:S01]  /*0a30*/  @!P2 STS [R4+0x2004], R11 ;  /* 0x0020040b0400a388 */ /* 0x001fe20000000800 */
[----:B------:R-:W-:Y:S01]  /*0a40*/  ISETP.NE.AND P2, PT, R3, 0x3ff, PT ;  /* 0x000003ff0300780c */ /* 0x000fe20003f45270 */
[----:B-1----:R-:W-:-:S02]  /*0a50*/  IMAD.WIDE R2, R2, 0x4, R6 ;  /* 0x0000000402027825 */ /* 0x002fc400078e0206 */
[----:B--2---:R-:W-:Y:S01]  /*0a60*/  STS [R4+0x2008], R13 ;  /* 0x0020080d04007388 */ /* 0x004fe20000000800 */
[----:B------:R-:W-:Y:S06]  /*0a70*/  BAR.SYNC.DEFER_BLOCKING 0x0 ;  /* 0x0000000000007b1d */ /* 0x000fec0000010000 */
[----:B------:R-:W0:Y:S04]  /*0a80*/  @!P0 LDS R9, [R4+0x2004] ;  /* 0x0020040004098984 */ /* 0x000e280000000800 */
[----:B------:R-:W1:Y:S04]  /*0a90*/  @!P1 LDS R15, [R4+0x2008] ;  /* 0x00200800040f9984 */ /* 0x000e680000000800 */
[----:B0-----:R0:W-:Y:S04]  /*0aa0*/  @!P0 STG.E desc[UR6][R2.64], R9 ;  /* 0x0000000902008986 */ /* 0x0011e8000c101906 */
[----:B-1----:R0:W-:Y:S01]  /*0ab0*/  @!P1 STG.E desc[UR6][R2.64+0x4], R15 ;  /* 0x0000040f02009986 */ /* 0x0021e2000c101906 */
[----:B------:R-:W-:Y:S05]  /*0ac0*/  @P2 EXIT ;  /* 0x000000000000294d */ /* 0x000fea0003800000 */
[----:B------:R-:W1:Y:S01]  /*0ad0*/  LDS R5, [UR4+0x4000] ;  /* 0x00400004ff057984 */ /* 0x000e620008000800 */
[----:B0-----:R-:W0:Y:S02]  /*0ae0*/  LDC.64 R2, c[0x0][0x390] ;  /* 0x0000e400ff027b82 */ /* 0x001e240000000a00 */
[----:B0-----:R-:W-:-:S05]  /*0af0*/  IMAD.WIDE.U32 R2, R0, 0x4, R2 ;  /* 0x0000000400027825 */ /* 0x001fca00078e0002 */
[----:B-1----:R-:W-:Y:S01]  /*0b00*/  STG.E desc[UR6][R2.64+0x4], R5 ;  /* 0x0000040502007986 */ /* 0x002fe2000c101906 */
[----:B------:R-:W-:Y:S05]  /*0b10*/  EXIT ;  /* 0x000000000000794d */ /* 0x000fea0003800000 */
.L_x_3:
        /* <DEDUP_REMOVED lines=14> */
.L_x_5:


//--------------------- .nv.shared.reserved.0     --------------------------
	.section	.nv.shared.reserved.0,"aw",@nobits
	.weak		__nv_reservedSMEM_offset_0_alias
	.size		__nv_reservedSMEM_offset_0_alias, 0, 64
	.other		__nv_reservedSMEM_offset_0_alias,@"STO_CUDA_RESERVED_SHARED STV_DEFAULT"
__nv_reservedSMEM_offset_0_alias:
	.zero		0
	.zero		64


//--------------------- .nv.shared.prefixSum      --------------------------
	.section	.nv.shared.prefixSum,"aw",@nobits
	.sectionflags	@""
	.align	4
.nv.shared.prefixSum:
	.zero		17416


//--------------------- .nv.constant0.sort        --------------------------
	.section	.nv.constant0.sort,"a",@progbits
	.sectionflags	@""
	.align	4
.nv.constant0.sort:
	.zero		940


//--------------------- .nv.constant0.prefixSum   --------------------------
	.section	.nv.constant0.prefixSum,"a",@progbits
	.sectionflags	@""
	.align	4
.nv.constant0.prefixSum:
	.zero		928


//--------------------- SYMBOLS --------------------------

	.type		.nv.reservedSmem.offset0,@object
	.size		.nv.reservedSmem.offset0,0x4
	.type		.nv.reservedSmem.cap,@object
	.size		.nv.reservedSmem.cap,0x4
